	.headerflags	@"EF_CUDA_TEXMODE_UNIFIED EF_CUDA_64BIT_ADDRESS EF_CUDA_ACCELERATORS EF_CUDA_SM90 EF_CUDA_VIRTUAL_SM(EF_CUDA_SM90)"
	.elftype	@"ET_EXEC"


//--------------------- .nv.info                  --------------------------
	.section	.nv.info,"",@"SHT_CUDA_INFO"
	.align	4


	//----- nvinfo : EIATTR_REGCOUNT
	.align		4
        /*0000*/ 	.byte	0x04, 0x2f
        /*0002*/ 	.short	(.L_3 - .L_2)
	.align		4
.L_2:
        /*0004*/ 	.word	index@(triton_poi_fused__native_batch_norm_legit_no_training_convolution_hardtanh_13)
        /*0008*/ 	.word	0x00000028


	//----- nvinfo : EIATTR_MIN_STACK_SIZE
	.align		4
.L_3:
        /*000c*/ 	.byte	0x04, 0x12
        /*000e*/ 	.short	(.L_5 - .L_4)
	.align		4
.L_4:
        /*0010*/ 	.word	index@(triton_poi_fused__native_batch_norm_legit_no_training_convolution_hardtanh_13)
        /*0014*/ 	.word	0x00000000


	//----- nvinfo : EIATTR_FRAME_SIZE
	.align		4
.L_5:
        /*0018*/ 	.byte	0x04, 0x11
        /*001a*/ 	.short	(.L_7 - .L_6)
	.align		4
.L_6:
        /*001c*/ 	.word	index@(triton_poi_fused__native_batch_norm_legit_no_training_convolution_hardtanh_13)
        /*0020*/ 	.word	0x00000000


	//----- nvinfo : EIATTR_MIN_STACK_SIZE
	.align		4
.L_7:
        /*0024*/ 	.byte	0x04, 0x12
        /*0026*/ 	.short	(.L_9 - .L_8)
	.align		4
.L_8:
        /*0028*/ 	.word	index@(triton_poi_fused__native_batch_norm_legit_no_training_convolution_hardtanh_13)
        /*002c*/ 	.word	0x00000000
.L_9:


//--------------------- .nv.info.triton_poi_fused__native_batch_norm_legit_no_training_convolution_hardtanh_13 --------------------------
	.section	.nv.info.triton_poi_fused__native_batch_norm_legit_no_training_convolution_hardtanh_13,"",@"SHT_CUDA_INFO"
	.sectionflags	@""
	.align	4


	//----- nvinfo : EIATTR_CUDA_API_VERSION
	.align		4
        /*0000*/ 	.byte	0x04, 0x37
        /*0002*/ 	.short	(.L_11 - .L_10)
.L_10:
        /*0004*/ 	.word	0x0000007c


	//----- nvinfo : EIATTR_KPARAM_INFO
	.align		4
.L_11:
        /*0008*/ 	.byte	0x04, 0x17
        /*000a*/ 	.short	(.L_13 - .L_12)
.L_12:
        /*000c*/ 	.word	0x00000000
        /*0010*/ 	.short	0x0008
        /*0012*/ 	.short	0x003c
        /*0014*/ 	.byte	0x00, 0xf0, 0x11, 0x00


	//----- nvinfo : EIATTR_KPARAM_INFO
	.align		4
.L_13:
        /*0018*/ 	.byte	0x04, 0x17
        /*001a*/ 	.short	(.L_15 - .L_14)
.L_14:
        /*001c*/ 	.word	0x00000000
        /*0020*/ 	.short	0x0007
        /*0022*/ 	.short	0x0038
        /*0024*/ 	.byte	0x00, 0xf0, 0x11, 0x00


	//----- nvinfo : EIATTR_KPARAM_INFO
	.align		4
.L_15:
        /*0028*/ 	.byte	0x04, 0x17
        /*002a*/ 	.short	(.L_17 - .L_16)
.L_16:
        /*002c*/ 	.word	0x00000000
        /*0030*/ 	.short	0x0006
        /*0032*/ 	.short	0x0030
        /*0034*/ 	.byte	0x00, 0xf4, 0x21, 0x00


	//----- nvinfo : EIATTR_KPARAM_INFO
	.align		4
.L_17:
        /*0038*/ 	.byte	0x04, 0x17
        /*003a*/ 	.short	(.L_19 - .L_18)
.L_18:
        /*003c*/ 	.word	0x00000000
        /*0040*/ 	.short	0x0005
        /*0042*/ 	.short	0x0028
        /*0044*/ 	.byte	0x00, 0xf4, 0x21, 0x00


	//----- nvinfo : EIATTR_KPARAM_INFO
	.align		4
.L_19:
        /*0048*/ 	.byte	0x04, 0x17
        /*004a*/ 	.short	(.L_21 - .L_20)
.L_20:
        /*004c*/ 	.word	0x00000000
        /*0050*/ 	.short	0x0004
        /*0052*/ 	.short	0x0020
        /*0054*/ 	.byte	0x00, 0xf4, 0x21, 0x00


	//----- nvinfo : EIATTR_KPARAM_INFO
	.align		4
.L_21:
        /*0058*/ 	.byte	0x04, 0x17
        /*005a*/ 	.short	(.L_23 - .L_22)
.L_22:
        /*005c*/ 	.word	0x00000000
        /*0060*/ 	.short	0x0003
        /*0062*/ 	.short	0x0018
        /*0064*/ 	.byte	0x00, 0xf4, 0x21, 0x00


	//----- nvinfo : EIATTR_KPARAM_INFO
	.align		4
.L_23:
        /*0068*/ 	.byte	0x04, 0x17
        /*006a*/ 	.short	(.L_25 - .L_24)
.L_24:
        /*006c*/ 	.word	0x00000000
        /*0070*/ 	.short	0x0002
        /*0072*/ 	.short	0x0010
        /*0074*/ 	.byte	0x00, 0xf4, 0x21, 0x00


	//----- nvinfo : EIATTR_KPARAM_INFO
	.align		4
.L_25:
        /*0078*/ 	.byte	0x04, 0x17
        /*007a*/ 	.short	(.L_27 - .L_26)
.L_26:
        /*007c*/ 	.word	0x00000000
        /*0080*/ 	.short	0x0001
        /*0082*/ 	.short	0x0008
        /*0084*/ 	.byte	0x00, 0xf4, 0x21, 0x00


	//----- nvinfo : EIATTR_KPARAM_INFO
	.align		4
.L_27:
        /*0088*/ 	.byte	0x04, 0x17
        /*008a*/ 	.short	(.L_29 - .L_28)
.L_28:
        /*008c*/ 	.word	0x00000000
        /*0090*/ 	.short	0x0000
        /*0092*/ 	.short	0x0000
        /*0094*/ 	.byte	0x00, 0xf4, 0x21, 0x00


	//----- nvinfo : EIATTR_SPARSE_MMA_MASK
	.align		4
.L_29:
        /*0098*/ 	.byte	0x03, 0x50
        /*009a*/ 	.short	0x0000


	//----- nvinfo : EIATTR_MAXREG_COUNT
	.align		4
        /*009c*/ 	.byte	0x03, 0x1b
        /*009e*/ 	.short	0x00ff


	//----- nvinfo : EIATTR_EXIT_INSTR_OFFSETS
	.align		4
        /*00a0*/ 	.byte	0x04, 0x1c
        /*00a2*/ 	.short	(.L_31 - .L_30)


	//   ....[0]....
.L_30:
        /*00a4*/ 	.word	0x000015e0


	//   ....[1]....
        /*00a8*/ 	.word	0x00001620


	//----- nvinfo : EIATTR_REQNTID
	.align		4
.L_31:
        /*00ac*/ 	.byte	0x04, 0x10
        /*00ae*/ 	.short	(.L_33 - .L_32)
.L_32:
        /*00b0*/ 	.word	0x00000100
        /*00b4*/ 	.word	0x00000001
        /*00b8*/ 	.word	0x00000001


	//----- nvinfo : EIATTR_CBANK_PARAM_SIZE
	.align		4
.L_33:
        /*00bc*/ 	.byte	0x03, 0x19
        /*00be*/ 	.short	0x0040


	//----- nvinfo : EIATTR_PARAM_CBANK
	.align		4
        /*00c0*/ 	.byte	0x04, 0x0a
        /*00c2*/ 	.short	(.L_35 - .L_34)
	.align		4
.L_34:
        /*00c4*/ 	.word	index@(.nv.constant0.triton_poi_fused__native_batch_norm_legit_no_training_convolution_hardtanh_13)
        /*00c8*/ 	.short	0x0210
        /*00ca*/ 	.short	0x0040


	//----- nvinfo : EIATTR_SW_WAR
	.align		4
.L_35:
        /*00cc*/ 	.byte	0x04, 0x36
        /*00ce*/ 	.short	(.L_37 - .L_36)
.L_36:
        /*00d0*/ 	.word	0x00000008
.L_37:


//--------------------- .nv.callgraph             --------------------------
	.section	.nv.callgraph,"",@"SHT_CUDA_CALLGRAPH"
	.align	4
	.sectionentsize	8
	.align		4
        /*0000*/ 	.word	0x00000000
	.align		4
        /*0004*/ 	.word	0xffffffff
	.align		4
        /*0008*/ 	.word	0x00000000
	.align		4
        /*000c*/ 	.word	0xfffffffe
	.align		4
        /*0010*/ 	.word	0x00000000
	.align		4
        /*0014*/ 	.word	0xfffffffd
	.align		4
        /*0018*/ 	.word	0x00000000
	.align		4
        /*001c*/ 	.word	0xfffffffc


//--------------------- .nv.constant4             --------------------------
	.section	.nv.constant4,"a",@progbits
	.align	8
	.align		8
.nv.constant4:
        /*0000*/ 	.dword	_$_str
	.align		8
        /*0008*/ 	.dword	_$_str_$_2


//--------------------- .text.triton_poi_fused__native_batch_norm_legit_no_training_convolution_hardtanh_13 --------------------------
	.section	.text.triton_poi_fused__native_batch_norm_legit_no_training_convolution_hardtanh_13,"ax",@progbits
	.sectionflags	@"SHF_BARRIERS=1"
	.align	128
        .global         triton_poi_fused__native_batch_norm_legit_no_training_convolution_hardtanh_13
        .type           triton_poi_fused__native_batch_norm_legit_no_training_convolution_hardtanh_13,@function
        .size           triton_poi_fused__native_batch_norm_legit_no_training_convolution_hardtanh_13,(.L_x_1 - triton_poi_fused__native_batch_norm_legit_no_training_convolution_hardtanh_13)
        .other          triton_poi_fused__native_batch_norm_legit_no_training_convolution_hardtanh_13,@"STO_CUDA_ENTRY STV_DEFAULT"
triton_poi_fused__native_batch_norm_legit_no_training_convolution_hardtanh_13:
.text.triton_poi_fused__native_batch_norm_legit_no_training_convolution_hardtanh_13:
[----:B------:R-:W0:Y:S01]  /*0000*/  LDC R1, c[0x0][0x28] ;  /* 0x00000a00ff017b82 */ /* 0x000e220000000800 */
[----:B------:R-:W1:Y:S07]  /*0010*/  S2R R24, SR_TID.X ;  /* 0x0000000000187919 */ /* 0x000e6e0000002100 */
[----:B------:R-:W2:Y:S01]  /*0020*/  LDC.64 R26, c[0x0][0x210] ;  /* 0x00008400ff1a7b82 */ /* 0x000ea20000000a00 */
[----:B------:R-:W-:Y:S02]  /*0030*/  CS2R R12, SRZ ;  /* 0x00000000000c7805 */ /* 0x000fe4000001ff00 */
[----:B------:R-:W-:Y:S01]  /*0040*/  CS2R R14, SRZ ;  /* 0x00000000000e7805 */ /* 0x000fe2000001ff00 */
[----:B------:R-:W3:Y:S01]  /*0050*/  S2R R25, SR_CTAID.Y ;  /* 0x0000000000197919 */ /* 0x000ee20000002600 */
[----:B------:R-:W-:Y:S01]  /*0060*/  ULDC.64 UR6, c[0x0][0x208] ;  /* 0x0000820000067ab9 */ /* 0x000fe20000000a00 */
[----:B------:R-:W-:Y:S01]  /*0070*/  CS2R R8, SRZ ;  /* 0x0000000000087805 */ /* 0x000fe2000001ff00 */
[----:B------:R-:W4:Y:S01]  /*0080*/  S2R R29, SR_CTAID.X ;  /* 0x00000000001d7919 */ /* 0x000f220000002500 */
[----:B-1----:R-:W-:Y:S01]  /*0090*/  IMAD.SHL.U32 R30, R24, 0x4, RZ ;  /* 0x00000004181e7824 */ /* 0x002fe200078e00ff */
[----:B---3--:R-:W-:-:S04]  /*00a0*/  SHF.R.S32.HI R2, RZ, 0x17, R25 ;  /* 0x00000017ff027819 */ /* 0x008fc80000011419 */
[----:B------:R-:W-:Y:S02]  /*00b0*/  LOP3.LUT R0, R30, 0xfc, RZ, 0xc0, !PT ;  /* 0x000000fc1e007812 */ /* 0x000fe400078ec0ff */
[----:B------:R-:W-:Y:S01]  /*00c0*/  SGXT R2, R2, 0x1 ;  /* 0x000000010202781a */ /* 0x000fe20000000200 */
[----:B----4-:R-:W-:Y:S01]  /*00d0*/  IMAD.SHL.U32 R29, R29, 0x10, RZ ;  /* 0x000000101d1d7824 */ /* 0x010fe200078e00ff */
[----:B------:R-:W-:Y:S02]  /*00e0*/  PRMT R3, R0, 0x6540, R25 ;  /* 0x0000654000037816 */ /* 0x000fe40000000019 */
[----:B------:R-:W-:Y:S02]  /*00f0*/  SHF.R.U32.HI R0, RZ, 0x6, R24 ;  /* 0x00000006ff007819 */ /* 0x000fe40000011618 */
[----:B------:R-:W-:Y:S02]  /*0100*/  LEA.HI R4, R2, R3, RZ, 0x8 ;  /* 0x0000000302047211 */ /* 0x000fe400078f40ff */
[----:B------:R-:W-:-:S03]  /*0110*/  SGXT.U32 R0, R0, 0x2 ;  /* 0x000000020000781a */ /* 0x000fc60000000000 */
[C---:B------:R-:W-:Y:S01]  /*0120*/  IMAD.SHL.U32 R5, R4.reuse, 0x40, RZ ;  /* 0x0000004004057824 */ /* 0x040fe200078e00ff */
[----:B------:R-:W-:Y:S02]  /*0130*/  LOP3.LUT R4, R4, 0xffffff00, RZ, 0xc0, !PT ;  /* 0xffffff0004047812 */ /* 0x000fe400078ec0ff */
[----:B------:R-:W-:Y:S02]  /*0140*/  LOP3.LUT R0, R29, R0, RZ, 0xfc, !PT ;  /* 0x000000001d007212 */ /* 0x000fe400078efcff */
[----:B------:R-:W-:Y:S02]  /*0150*/  LOP3.LUT R5, R5, 0xffffc000, RZ, 0xc0, !PT ;  /* 0xffffc00005057812 */ /* 0x000fe400078ec0ff */
[C---:B------:R-:W-:Y:S02]  /*0160*/  ISETP.GE.AND P3, PT, R0.reuse, 0x40, PT ;  /* 0x000000400000780c */ /* 0x040fe40003f66270 */
[----:B------:R-:W-:Y:S02]  /*0170*/  IADD3 R7, R5, R3, -R4 ;  /* 0x0000000305077210 */ /* 0x000fe40007ffe804 */
[----:B------:R-:W-:-:S03]  /*0180*/  LOP3.LUT R6, R0, 0x4, RZ, 0xfc, !PT ;  /* 0x0000000400067812 */ /* 0x000fc600078efcff */
[----:B------:R-:W-:-:S04]  /*0190*/  IMAD R3, R0, 0x100, R7 ;  /* 0x0000010000037824 */ /* 0x000fc800078e0207 */
[----:B--2---:R-:W-:-:S05]  /*01a0*/  IMAD.WIDE R18, R3, 0x4, R26 ;  /* 0x0000000403127825 */ /* 0x004fca00078e021a */
[----:B------:R1:W2:Y:S01]  /*01b0*/  @!P3 LDG.E.EL.128 R12, desc[UR6][R18.64] ;  /* 0x00000006120cb981 */ /* 0x0002a2000c2e1d00 */
[C---:B------:R-:W-:Y:S01]  /*01c0*/  ISETP.GE.AND P2, PT, R6.reuse, 0x40, PT ;  /* 0x000000400600780c */ /* 0x040fe20003f46270 */
[----:B------:R-:W-:Y:S01]  /*01d0*/  IMAD R6, R6, 0x100, R7 ;  /* 0x0000010006067824 */ /* 0x000fe200078e0207 */
[----:B------:R-:W-:Y:S02]  /*01e0*/  CS2R R10, SRZ ;  /* 0x00000000000a7805 */ /* 0x000fe4000001ff00 */
[----:B------:R-:W-:Y:S02]  /*01f0*/  LOP3.LUT R5, R0, 0x8, RZ, 0xfc, !PT ;  /* 0x0000000800057812 */ /* 0x000fe400078efcff */
[----:B------:R-:W-:Y:S01]  /*0200*/  CS2R R16, SRZ ;  /* 0x0000000000107805 */ /* 0x000fe2000001ff00 */
[----:B------:R-:W-:Y:S01]  /*0210*/  IMAD.WIDE R32, R6, 0x4, R26 ;  /* 0x0000000406207825 */ /* 0x000fe200078e021a */
[----:B------:R-:W-:Y:S02]  /*0220*/  LOP3.LUT R0, R0, 0xc, RZ, 0xfc, !PT ;  /* 0x0000000c00007812 */ /* 0x000fe400078efcff */
[C---:B------:R-:W-:Y:S01]  /*0230*/  ISETP.GE.AND P1, PT, R5.reuse, 0x40, PT ;  /* 0x000000400500780c */ /* 0x040fe20003f26270 */
[----:B------:R-:W-:Y:S01]  /*0240*/  IMAD R5, R5, 0x100, R7 ;  /* 0x0000010005057824 */ /* 0x000fe200078e0207 */
[----:B-1----:R-:W-:Y:S01]  /*0250*/  CS2R R18, SRZ ;  /* 0x0000000000127805 */ /* 0x002fe2000001ff00 */
[----:B------:R1:W3:Y:S02]  /*0260*/  @!P2 LDG.E.EL.128 R8, desc[UR6][R32.64] ;  /* 0x000000062008a981 */ /* 0x0002e4000c2e1d00 */
[----:B------:R-:W-:-:S08]  /*0270*/  IMAD.WIDE R34, R5, 0x4, R26 ;  /* 0x0000000405227825 */ /* 0x000fd000078e021a */
[----:B------:R-:W4:Y:S01]  /*0280*/  @!P1 LDG.E.EL.128 R16, desc[UR6][R34.64] ;  /* 0x0000000622109981 */ /* 0x000f22000c2e1d00 */
[C---:B------:R-:W-:Y:S01]  /*0290*/  ISETP.GE.AND P0, PT, R0.reuse, 0x40, PT ;  /* 0x000000400000780c */ /* 0x040fe20003f06270 */
[----:B------:R-:W-:Y:S01]  /*02a0*/  IMAD R0, R0, 0x100, R7 ;  /* 0x0000010000007824 */ /* 0x000fe200078e0207 */
[----:B------:R-:W-:Y:S02]  /*02b0*/  CS2R R20, SRZ ;  /* 0x0000000000147805 */ /* 0x000fe4000001ff00 */
[----:B------:R-:W-:Y:S01]  /*02c0*/  CS2R R22, SRZ ;  /* 0x0000000000167805 */ /* 0x000fe2000001ff00 */
[----:B------:R-:W-:Y:S01]  /*02d0*/  IMAD.WIDE R36, R0, 0x4, R26 ;  /* 0x0000000400247825 */ /* 0x000fe200078e021a */
[----:B------:R-:W5:Y:S07]  /*02e0*/  S2UR UR5, SR_CgaCtaId ;  /* 0x00000000000579c3 */ /* 0x000f6e0000008800 */
[----:B------:R-:W4:Y:S01]  /*02f0*/  @!P0 LDG.E.EL.128 R20, desc[UR6][R36.64] ;  /* 0x0000000624148981 */ /* 0x000f22000c2e1d00 */
[----:B------:R-:W-:Y:S01]  /*0300*/  SHF.R.U32.HI R4, RZ, 0x2, R24 ;  /* 0x00000002ff047819 */ /* 0x000fe20000011618 */
[----:B------:R-:W-:Y:S01]  /*0310*/  UMOV UR4, 0x400 ;  /* 0x0000040000047882 */ /* 0x000fe20000000000 */
[----:B------:R-:W-:Y:S01]  /*0320*/  PRMT R7, R24, 0x6540, R25 ;  /* 0x0000654018077816 */ /* 0x000fe20000000019 */
[----:B------:R-:W2:Y:S01]  /*0330*/  LDC.64 R26, c[0x0][0x220] ;  /* 0x00008800ff1a7b82 */ /* 0x000ea20000000a00 */
[----:B------:R-:W-:-:S02]  /*0340*/  LOP3.LUT R4, R4, 0x30, RZ, 0xc0, !PT ;  /* 0x0000003004047812 */ /* 0x000fc400078ec0ff */
[----:B------:R-:W-:Y:S02]  /*0350*/  LEA.HI R2, R2, R7, RZ, 0x8 ;  /* 0x0000000702027211 */ /* 0x000fe400078f40ff */
[----:B------:R-:W-:Y:S01]  /*0360*/  LOP3.LUT R31, R30, 0x3fc, RZ, 0xc0, !PT ;  /* 0x000003fc1e1f7812 */ /* 0x000fe200078ec0ff */
[----:B-----5:R-:W-:Y:S01]  /*0370*/  UPRMT UR4, UR5, 0x654, UR4 ;  /* 0x0000065405047896 */ /* 0x020fe20008000004 */
[----:B------:R-:W-:-:S05]  /*0380*/  LOP3.LUT R28, R2, 0xffffff00, RZ, 0xc0, !PT ;  /* 0xffffff00021c7812 */ /* 0x000fca00078ec0ff */
[----:B-1----:R-:W-:-:S04]  /*0390*/  VIADD R32, R4, UR4 ;  /* 0x0000000404207c36 */ /* 0x002fc80008000000 */
[----:B------:R-:W-:Y:S01]  /*03a0*/  IMAD R2, R31, 0x4, R32 ;  /* 0x000000041f027824 */ /* 0x000fe200078e0220 */
[----:B------:R-:W-:Y:S01]  /*03b0*/  LOP3.LUT R4, R24, 0xff, RZ, 0xc0, !PT ;  /* 0x000000ff18047812 */ /* 0x000fe200078ec0ff */
[----:B------:R-:W-:-:S03]  /*03c0*/  IMAD.IADD R7, R7, 0x1, -R28 ;  /* 0x0000000107077824 */ /* 0x000fc600078e0a1c */
[----:B------:R-:W-:Y:S01]  /*03d0*/  LEA R4, R4, UR4, 0x2 ;  /* 0x0000000404047c11 */ /* 0x000fe2000f8e10ff */
[----:B--2---:R1:W-:Y:S01]  /*03e0*/  STS.128 [R2], R12 ;  /* 0x0000000c02007388 */ /* 0x0043e20000000c00 */
[----:B------:R-:W-:Y:S01]  /*03f0*/  BAR.SYNC.DEFER_BLOCKING 0x0 ;  /* 0x0000000000007b1d */ /* 0x000fe20000010000 */
[----:B01----:R-:W-:-:S05]  /*0400*/  IMAD.WIDE R14, R7, 0x4, R26 ;  /* 0x00000004070e7825 */ /* 0x003fca00078e021a */
[----:B------:R-:W-:Y:S04]  /*0410*/  LDS R12, [R4] ;  /* 0x00000000040c7984 */ /* 0x000fe80000000800 */
[----:B------:R-:W-:Y:S04]  /*0420*/  LDS R27, [R4+0x410] ;  /* 0x00041000041b7984 */ /* 0x000fe80000000800 */
[----:B------:R-:W-:Y:S04]  /*0430*/  LDS R26, [R4+0x820] ;  /* 0x00082000041a7984 */ /* 0x000fe80000000800 */
[----:B------:R-:W-:Y:S01]  /*0440*/  LDS R13, [R4+0xc30] ;  /* 0x000c3000040d7984 */ /* 0x000fe20000000800 */
[----:B------:R-:W-:Y:S06]  /*0450*/  BAR.SYNC.DEFER_BLOCKING 0x0 ;  /* 0x0000000000007b1d */ /* 0x000fec0000010000 */
[----:B---3--:R-:W-:Y:S02]  /*0460*/  STS.128 [R2], R8 ;  /* 0x0000000802007388 */ /* 0x008fe40000000c00 */
[----:B------:R-:W-:Y:S06]  /*0470*/  BAR.SYNC.DEFER_BLOCKING 0x0 ;  /* 0x0000000000007b1d */ /* 0x000fec0000010000 */
[----:B------:R-:W-:Y:S04]  /*0480*/  LDS R9, [R4] ;  /* 0x0000000004097984 */ /* 0x000fe80000000800 */
[----:B------:R-:W-:Y:S04]  /*0490*/  LDS R8, [R4+0x410] ;  /* 0x0004100004087984 */ /* 0x000fe80000000800 */
[----:B------:R-:W-:Y:S04]  /*04a0*/  LDS R10, [R4+0x820] ;  /* 0x00082000040a7984 */ /* 0x000fe80000000800 */
[----:B------:R-:W-:Y:S01]  /*04b0*/  LDS R11, [R4+0xc30] ;  /* 0x000c3000040b7984 */ /* 0x000fe20000000800 */
[----:B------:R-:W-:Y:S06]  /*04c0*/  BAR.SYNC.DEFER_BLOCKING 0x0 ;  /* 0x0000000000007b1d */ /* 0x000fec0000010000 */
[----:B----4-:R-:W-:Y:S02]  /*04d0*/  STS.128 [R2], R16 ;  /* 0x0000001002007388 */ /* 0x010fe40000000c00 */
[----:B------:R-:W-:Y:S06]  /*04e0*/  BAR.SYNC.DEFER_BLOCKING 0x0 ;  /* 0x0000000000007b1d */ /* 0x000fec0000010000 */
[----:B------:R-:W-:Y:S04]  /*04f0*/  LDS R16, [R4] ;  /* 0x0000000004107984 */ /* 0x000fe80000000800 */
[----:B------:R-:W-:Y:S04]  /*0500*/  LDS R18, [R4+0x410] ;  /* 0x0004100004127984 */ /* 0x000fe80000000800 */
[----:B------:R-:W-:Y:S04]  /*0510*/  LDS R17, [R4+0x820] ;  /* 0x0008200004117984 */ /* 0x000fe80000000800 */
[----:B------:R-:W-:Y:S01]  /*0520*/  LDS R19, [R4+0xc30] ;  /* 0x000c300004137984 */ /* 0x000fe20000000800 */
[----:B------:R-:W-:Y:S06]  /*0530*/  BAR.SYNC.DEFER_BLOCKING 0x0 ;  /* 0x0000000000007b1d */ /* 0x000fec0000010000 */
[----:B------:R0:W-:Y:S02]  /*0540*/  STS.128 [R2], R20 ;  /* 0x0000001402007388 */ /* 0x0001e40000000c00 */
[----:B------:R-:W-:Y:S08]  /*0550*/  BAR.SYNC.DEFER_BLOCKING 0x0 ;  /* 0x0000000000007b1d */ /* 0x000ff00000010000 */
[----:B0-----:R-:W0:Y:S08]  /*0560*/  LDC.64 R22, c[0x0][0x218] ;  /* 0x00008600ff167b82 */ /* 0x001e300000000a00 */
[----:B------:R-:W1:Y:S01]  /*0570*/  LDC.64 R20, c[0x0][0x228] ;  /* 0x00008a00ff147b82 */ /* 0x000e620000000a00 */
[----:B------:R2:W3:Y:S04]  /*0580*/  LDG.E.EL R28, desc[UR6][R14.64] ;  /* 0x000000060e1c7981 */ /* 0x0004e8000c2e1900 */
[----:B------:R-:W4:Y:S04]  /*0590*/  LDS R37, [R4+0xc30] ;  /* 0x000c300004257984 */ /* 0x000f280000000800 */
[----:B------:R-:W5:Y:S01]  /*05a0*/  LDS R35, [R4+0x820] ;  /* 0x0008200004237984 */ /* 0x000f620000000800 */
[----:B--2---:R-:W2:Y:S01]  /*05b0*/  LDC.64 R14, c[0x0][0x230] ;  /* 0x00008c00ff0e7b82 */ /* 0x004ea20000000a00 */
[----:B0-----:R-:W-:-:S02]  /*05c0*/  IMAD.WIDE R22, R7, 0x4, R22 ;  /* 0x0000000407167825 */ /* 0x001fc400078e0216 */
[----:B------:R-:W0:Y:S04]  /*05d0*/  LDS R31, [R4+0x410] ;  /* 0x00041000041f7984 */ /* 0x000e280000000800 */
[----:B------:R2:W4:Y:S01]  /*05e0*/  LDG.E.EL R32, desc[UR6][R22.64] ;  /* 0x0000000616207981 */ /* 0x000522000c2e1900 */
[----:B-1----:R-:W-:-:S04]  /*05f0*/  IMAD.WIDE R20, R7, 0x4, R20 ;  /* 0x0000000407147825 */ /* 0x002fc800078e0214 */
[----:B--2---:R-:W-:Y:S02]  /*0600*/  IMAD.WIDE R22, R7, 0x4, R14 ;  /* 0x0000000407167825 */ /* 0x004fe400078e020e */
[----:B------:R1:W2:Y:S04]  /*0610*/  LDG.E.EL R14, desc[UR6][R20.64] ;  /* 0x00000006140e7981 */ /* 0x0002a8000c2e1900 */
[----:B------:R4:W2:Y:S04]  /*0620*/  LDG.E.EL R15, desc[UR6][R22.64] ;  /* 0x00000006160f7981 */ /* 0x0008a8000c2e1900 */
[----:B------:R-:W0:Y:S01]  /*0630*/  LDS R7, [R4] ;  /* 0x0000000004077984 */ /* 0x000e220000000800 */
[----:B-1----:R-:W-:Y:S01]  /*0640*/  IMAD.MOV.U32 R20, RZ, RZ, 0x3e800000 ;  /* 0x3e800000ff147424 */ /* 0x002fe200078e00ff */
[----:B------:R-:W-:Y:S01]  /*0650*/  LOP3.LUT R29, R29, 0xc, R30, 0xf8, !PT ;  /* 0x0000000c1d1d7812 */ /* 0x000fe200078ef81e */
[----:B------:R-:W-:Y:S01]  /*0660*/  BAR.SYNC.DEFER_BLOCKING 0x0 ;  /* 0x0000000000007b1d */ /* 0x000fe20000010000 */
[----:B---3--:R-:W-:-:S05]  /*0670*/  FADD R28, R28, 9.9999997473787516356e-06 ;  /* 0x3727c5ac1c1c7421 */ /* 0x008fca0000000000 */
[----:B------:R-:W1:Y:S02]  /*0680*/  MUFU.SQRT R34, R28 ;  /* 0x0000001c00227308 */ /* 0x000e640000002000 */
[C---:B-1----:R-:W-:Y:S02]  /*0690*/  FSETP.GT.AND P4, PT, R34.reuse, 8.50705917302346158658e+37, PT ;  /* 0x7e8000002200780b */ /* 0x042fe40003f84000 */
[----:B------:R-:W-:-:S11]  /*06a0*/  FSETP.GEU.AND P5, PT, R34, 1.175494350822287508e-38, PT ;  /* 0x008000002200780b */ /* 0x000fd60003fae000 */
[----:B------:R-:W-:-:S04]  /*06b0*/  @P4 FMUL R34, R34, 0.25 ;  /* 0x3e80000022224820 */ /* 0x000fc80000400000 */
[----:B------:R-:W-:-:S04]  /*06c0*/  @!P5 FMUL R34, R34, 16777216 ;  /* 0x4b8000002222d820 */ /* 0x000fc80000400000 */
[----:B------:R-:W1:Y:S01]  /*06d0*/  MUFU.RCP R33, R34 ;  /* 0x0000002200217308 */ /* 0x000e620000001000 */
[----:B------:R-:W-:Y:S01]  /*06e0*/  FSEL R20, R20, 1, P4 ;  /* 0x3f80000014147808 */ /* 0x000fe20002000000 */
[----:B----4-:R-:W-:-:S04]  /*06f0*/  FADD R22, R37, -R32 ;  /* 0x8000002025167221 */ /* 0x010fc80000000000 */
[----:B------:R-:W-:-:S04]  /*0700*/  @!P5 FMUL R20, R20, 16777216 ;  /* 0x4b8000001414d820 */ /* 0x000fc80000400000 */
[----:B-1----:R-:W-:Y:S01]  /*0710*/  FMUL R33, R33, R20 ;  /* 0x0000001421217220 */ /* 0x002fe20000400000 */
[----:B-----5:R-:W-:-:S03]  /*0720*/  FADD R20, R35, -R32 ;  /* 0x8000002023147221 */ /* 0x020fc60000000000 */
[----:B------:R-:W-:Y:S01]  /*0730*/  FMUL R21, R33, R22 ;  /* 0x0000001621157220 */ /* 0x000fe20000400000 */
[--C-:B0-----:R-:W-:Y:S01]  /*0740*/  FADD R22, R31, -R32.reuse ;  /* 0x800000201f167221 */ /* 0x101fe20000000000 */
[----:B------:R-:W-:Y:S02]  /*0750*/  FMUL R28, R33, R20 ;  /* 0x00000014211c7220 */ /* 0x000fe40000400000 */
[C-C-:B--2---:R-:W-:Y:S01]  /*0760*/  FFMA R21, R14.reuse, R21, R15.reuse ;  /* 0x000000150e157223 */ /* 0x144fe2000000000f */
[----:B------:R-:W-:Y:S01]  /*0770*/  FADD R20, R7, -R32 ;  /* 0x8000002007147221 */ /* 0x000fe20000000000 */
[----:B------:R-:W-:Y:S01]  /*0780*/  FMUL R22, R33, R22 ;  /* 0x0000001621167220 */ /* 0x000fe20000400000 */
[C-C-:B------:R-:W-:Y:S02]  /*0790*/  FFMA R28, R14.reuse, R28, R15.reuse ;  /* 0x0000001c0e1c7223 */ /* 0x140fe4000000000f */
[----:B------:R-:W-:Y:S01]  /*07a0*/  FSETP.GTU.AND P4, PT, R21, RZ, PT ;  /* 0x000000ff1500720b */ /* 0x000fe20003f8c000 */
[----:B------:R-:W-:Y:S01]  /*07b0*/  FMUL R20, R33, R20 ;  /* 0x0000001421147220 */ /* 0x000fe20000400000 */
[----:B------:R-:W-:Y:S01]  /*07c0*/  FFMA R7, R14, R22, R15 ;  /* 0x000000160e077223 */ /* 0x000fe2000000000f */
[----:B------:R-:W-:-:S02]  /*07d0*/  FSETP.GTU.AND P6, PT, R28, RZ, PT ;  /* 0x000000ff1c00720b */ /* 0x000fc40003fcc000 */
[----:B------:R-:W-:Y:S01]  /*07e0*/  FSEL R21, R21, RZ, P4 ;  /* 0x000000ff15157208 */ /* 0x000fe20002000000 */
[----:B------:R-:W-:Y:S01]  /*07f0*/  FFMA R23, R14, R20, R15 ;  /* 0x000000140e177223 */ /* 0x000fe2000000000f */
[----:B------:R-:W-:Y:S02]  /*0800*/  FSETP.GTU.AND P4, PT, R7, RZ, PT ;  /* 0x000000ff0700720b */ /* 0x000fe40003f8c000 */
[----:B------:R-:W-:Y:S02]  /*0810*/  FSETP.GEU.AND P5, PT, R21, 6, PT ;  /* 0x40c000001500780b */ /* 0x000fe40003fae000 */
[----:B------:R-:W-:Y:S01]  /*0820*/  FSEL R20, R28, RZ, P6 ;  /* 0x000000ff1c147208 */ /* 0x000fe20003000000 */
[----:B------:R-:W-:Y:S01]  /*0830*/  FADD R22, R19, -R32 ;  /* 0x8000002013167221 */ /* 0x000fe20000000000 */
[----:B------:R-:W-:Y:S02]  /*0840*/  FSETP.GTU.AND P6, PT, R23, RZ, PT ;  /* 0x000000ff1700720b */ /* 0x000fe40003fcc000 */
[----:B------:R-:W-:-:S02]  /*0850*/  FSEL R7, R7, RZ, P4 ;  /* 0x000000ff07077208 */ /* 0x000fc40002000000 */
[----:B------:R-:W-:Y:S01]  /*0860*/  FSETP.GEU.AND P4, PT, R20, 6, PT ;  /* 0x40c000001400780b */ /* 0x000fe20003f8e000 */
[----:B------:R-:W-:Y:S01]  /*0870*/  FMUL R19, R33, R22 ;  /* 0x0000001621137220 */ /* 0x000fe20000400000 */
[----:B------:R-:W-:Y:S02]  /*0880*/  FSEL R22, R23, RZ, P6 ;  /* 0x000000ff17167208 */ /* 0x000fe40003000000 */
[----:B------:R-:W-:Y:S01]  /*0890*/  FSETP.NAN.AND P6, PT, R21, R21, PT ;  /* 0x000000151500720b */ /* 0x000fe20003fc8000 */
[----:B------:R-:W-:-:S03]  /*08a0*/  FFMA R19, R14, R19, R15 ;  /* 0x000000130e137223 */ /* 0x000fc6000000000f */
[----:B------:R-:W-:Y:S02]  /*08b0*/  @P5 SEL R21, R21, 0x40c00000, P6 ;  /* 0x40c0000015155807 */ /* 0x000fe40003000000 */
[C---:B------:R-:W-:Y:S02]  /*08c0*/  FSETP.NAN.AND P5, PT, R20.reuse, R20, PT ;  /* 0x000000141400720b */ /* 0x040fe40003fa8000 */
[----:B------:R-:W-:Y:S02]  /*08d0*/  FSETP.GEU.AND P6, PT, R7, 6, PT ;  /* 0x40c000000700780b */ /* 0x000fe40003fce000 */
[----:B------:R-:W-:Y:S02]  /*08e0*/  @P4 SEL R20, R20, 0x40c00000, P5 ;  /* 0x40c0000014144807 */ /* 0x000fe40002800000 */
[----:B------:R-:W-:Y:S01]  /*08f0*/  FSETP.GTU.AND P4, PT, R19, RZ, PT ;  /* 0x000000ff1300720b */ /* 0x000fe20003f8c000 */
[--C-:B------:R-:W-:Y:S01]  /*0900*/  FADD R34, R18, -R32.reuse ;  /* 0x8000002012227221 */ /* 0x100fe20000000000 */
[----:B------:R-:W-:Y:S01]  /*0910*/  FSETP.GEU.AND P5, PT, R22, 6, PT ;  /* 0x40c000001600780b */ /* 0x000fe20003fae000 */
[----:B------:R-:W-:Y:S01]  /*0920*/  FADD R36, R17, -R32 ;  /* 0x8000002011247221 */ /* 0x000fe20000000000 */
[----:B------:R-:W-:-:S02]  /*0930*/  FSEL R18, R19, RZ, P4 ;  /* 0x000000ff13127208 */ /* 0x000fc40002000000 */
[----:B------:R-:W-:Y:S01]  /*0940*/  FSETP.NAN.AND P4, PT, R7, R7, PT ;  /* 0x000000070700720b */ /* 0x000fe20003f88000 */
[----:B------:R-:W-:Y:S01]  /*0950*/  FMUL R36, R33, R36 ;  /* 0x0000002421247220 */ /* 0x000fe20000400000 */
[--C-:B------:R-:W-:Y:S02]  /*0960*/  FADD R16, R16, -R32.reuse ;  /* 0x8000002010107221 */ /* 0x100fe40000000000 */
[----:B------:R-:W-:Y:S01]  /*0970*/  @P6 SEL R7, R7, 0x40c00000, P4 ;  /* 0x40c0000007076807 */ /* 0x000fe20002000000 */
[--C-:B------:R-:W-:Y:S01]  /*0980*/  FFMA R36, R14, R36, R15.reuse ;  /* 0x000000240e247223 */ /* 0x100fe2000000000f */
[----:B------:R-:W-:Y:S01]  /*0990*/  FSETP.GEU.AND P4, PT, R18, 6, PT ;  /* 0x40c000001200780b */ /* 0x000fe20003f8e000 */
[----:B------:R-:W-:Y:S01]  /*09a0*/  FMUL R34, R33, R34 ;  /* 0x0000002221227220 */ /* 0x000fe20000400000 */
[----:B------:R-:W-:Y:S01]  /*09b0*/  FSETP.NAN.AND P6, PT, R22, R22, PT ;  /* 0x000000161600720b */ /* 0x000fe20003fc8000 */
[----:B------:R-:W-:Y:S01]  /*09c0*/  FADD R28, R11, -R32 ;  /* 0x800000200b1c7221 */ /* 0x000fe20000000000 */
[----:B------:R-:W-:Y:S01]  /*09d0*/  FMUL R16, R33, R16 ;  /* 0x0000001021107220 */ /* 0x000fe20000400000 */
[----:B------:R-:W-:Y:S01]  /*09e0*/  FFMA R34, R14, R34, R15 ;  /* 0x000000220e227223 */ /* 0x000fe2000000000f */
[----:B------:R-:W-:-:S02]  /*09f0*/  @P5 SEL R22, R22, 0x40c00000, P6 ;  /* 0x40c0000016165807 */ /* 0x000fc40003000000 */
[----:B------:R-:W-:Y:S01]  /*0a00*/  FSETP.GTU.AND P6, PT, R36, RZ, PT ;  /* 0x000000ff2400720b */ /* 0x000fe20003fcc000 */
[----:B------:R-:W-:Y:S01]  /*0a10*/  FMUL R28, R33, R28 ;  /* 0x0000001c211c7220 */ /* 0x000fe20000400000 */
[--C-:B------:R-:W-:Y:S01]  /*0a20*/  FFMA R19, R14, R16, R15.reuse ;  /* 0x000000100e137223 */ /* 0x100fe2000000000f */
[----:B------:R-:W-:Y:S02]  /*0a30*/  FSETP.NAN.AND P5, PT, R18, R18, PT ;  /* 0x000000121200720b */ /* 0x000fe40003fa8000 */
[----:B------:R-:W-:Y:S02]  /*0a40*/  FSEL R17, R36, RZ, P6 ;  /* 0x000000ff24117208 */ /* 0x000fe40003000000 */
[----:B------:R-:W-:Y:S01]  /*0a50*/  FSETP.GTU.AND P6, PT, R34, RZ, PT ;  /* 0x000000ff2200720b */ /* 0x000fe20003fcc000 */
[----:B------:R-:W-:Y:S01]  /*0a60*/  FFMA R28, R14, R28, R15 ;  /* 0x0000001c0e1c7223 */ /* 0x000fe2000000000f */
[----:B------:R-:W-:Y:S02]  /*0a70*/  @P4 SEL R18, R18, 0x40c00000, P5 ;  /* 0x40c0000012124807 */ /* 0x000fe40002800000 */
[----:B------:R-:W-:-:S02]  /*0a80*/  FSETP.GTU.AND P4, PT, R19, RZ, PT ;  /* 0x000000ff1300720b */ /* 0x000fc40003f8c000 */
[----:B------:R-:W-:Y:S02]  /*0a90*/  FSETP.GEU.AND P5, PT, R17, 6, PT ;  /* 0x40c000001100780b */ /* 0x000fe40003fae000 */
[----:B------:R-:W-:Y:S02]  /*0aa0*/  FSEL R16, R34, RZ, P6 ;  /* 0x000000ff22107208 */ /* 0x000fe40003000000 */
[----:B------:R-:W-:Y:S02]  /*0ab0*/  FSETP.GTU.AND P6, PT, R28, RZ, PT ;  /* 0x000000ff1c00720b */ /* 0x000fe40003fcc000 */
[----:B------:R-:W-:Y:S01]  /*0ac0*/  FSEL R19, R19, RZ, P4 ;  /* 0x000000ff13137208 */ /* 0x000fe20002000000 */
[----:B------:R-:W-:Y:S01]  /*0ad0*/  FADD R10, R10, -R32 ;  /* 0x800000200a0a7221 */ /* 0x000fe20000000000 */
[----:B------:R-:W-:Y:S02]  /*0ae0*/  FSETP.GEU.AND P4, PT, R16, 6, PT ;  /* 0x40c000001000780b */ /* 0x000fe40003f8e000 */
[----:B------:R-:W-:Y:S01]  /*0af0*/  FSEL R23, R28, RZ, P6 ;  /* 0x000000ff1c177208 */ /* 0x000fe20003000000 */
[----:B------:R-:W-:Y:S01]  /*0b00*/  FMUL R11, R33, R10 ;  /* 0x0000000a210b7220 */ /* 0x000fe20000400000 */
[----:B------:R-:W-:-:S03]  /*0b10*/  FSETP.NAN.AND P6, PT, R17, R17, PT ;  /* 0x000000111100720b */ /* 0x000fc60003fc8000 */
[----:B------:R-:W-:Y:S01]  /*0b20*/  FFMA R11, R14, R11, R15 ;  /* 0x0000000b0e0b7223 */ /* 0x000fe2000000000f */
[----:B------:R-:W-:Y:S02]  /*0b30*/  @P5 SEL R17, R17, 0x40c00000, P6 ;  /* 0x40c0000011115807 */ /* 0x000fe40003000000 */
[----:B------:R-:W-:Y:S02]  /*0b40*/  FSETP.NAN.AND P6, PT, R16, R16, PT ;  /* 0x000000101000720b */ /* 0x000fe40003fc8000 */
[----:B------:R-:W-:Y:S01]  /*0b50*/  FSETP.GEU.AND P5, PT, R19, 6, PT ;  /* 0x40c000001300780b */ /* 0x000fe20003fae000 */
[--C-:B------:R-:W-:Y:S01]  /*0b60*/  FADD R28, R26, -R32.reuse ;  /* 0x800000201a1c7221 */ /* 0x100fe20000000000 */
[--C-:B------:R-:W-:Y:S01]  /*0b70*/  FADD R26, R8, -R32.reuse ;  /* 0x80000020081a7221 */ /* 0x100fe20000000000 */
[----:B------:R-:W-:Y:S02]  /*0b80*/  @P4 SEL R16, R16, 0x40c00000, P6 ;  /* 0x40c0000010104807 */ /* 0x000fe40003000000 */
[----:B------:R-:W-:Y:S01]  /*0b90*/  FSETP.GTU.AND P6, PT, R11, RZ, PT ;  /* 0x000000ff0b00720b */ /* 0x000fe20003fcc000 */
[----:B------:R-:W-:Y:S01]  /*0ba0*/  FADD R8, R9, -R32 ;  /* 0x8000002009087221 */ /* 0x000fe20000000000 */
[----:B------:R-:W-:Y:S01]  /*0bb0*/  FMUL R9, R33, R26 ;  /* 0x0000001a21097220 */ /* 0x000fe20000400000 */
[----:B------:R-:W-:-:S02]  /*0bc0*/  FSETP.GEU.AND P4, PT, R23, 6, PT ;  /* 0x40c000001700780b */ /* 0x000fc40003f8e000 */
[----:B------:R-:W-:Y:S02]  /*0bd0*/  FSEL R26, R11, RZ, P6 ;  /* 0x000000ff0b1a7208 */ /* 0x000fe40003000000 */
[----:B------:R-:W-:Y:S01]  /*0be0*/  FSETP.NAN.AND P6, PT, R19, R19, PT ;  /* 0x000000131300720b */ /* 0x000fe20003fc8000 */
[--C-:B------:R-:W-:Y:S01]  /*0bf0*/  FADD R10, R27, -R32.reuse ;  /* 0x800000201b0a7221 */ /* 0x100fe20000000000 */
[----:B------:R-:W-:Y:S02]  /*0c00*/  FADD R34, R13, -R32 ;  /* 0x800000200d227221 */ /* 0x000fe40000000000 */
[----:B------:R-:W-:Y:S02]  /*0c10*/  @P5 SEL R19, R19, 0x40c00000, P6 ;  /* 0x40c0000013135807 */ /* 0x000fe40003000000 */
[----:B------:R-:W-:Y:S01]  /*0c20*/  FSETP.GEU.AND P5, PT, R26, 6, PT ;  /* 0x40c000001a00780b */ /* 0x000fe20003fae000 */
[----:B------:R-:W-:Y:S01]  /*0c30*/  FFMA R27, R14, R9, R15 ;  /* 0x000000090e1b7223 */ /* 0x000fe2000000000f */
[----:B------:R-:W-:Y:S01]  /*0c40*/  FSETP.NAN.AND P6, PT, R23, R23, PT ;  /* 0x000000171700720b */ /* 0x000fe20003fc8000 */
[C---:B------:R-:W-:Y:S01]  /*0c50*/  FMUL R36, R33.reuse, R8 ;  /* 0x0000000821247220 */ /* 0x040fe20000400000 */
[----:B------:R-:W-:-:S02]  /*0c60*/  FMUL R34, R33, R34 ;  /* 0x0000002221227220 */ /* 0x000fc40000400000 */
[----:B------:R-:W-:Y:S01]  /*0c70*/  @P4 SEL R23, R23, 0x40c00000, P6 ;  /* 0x40c0000017174807 */ /* 0x000fe20003000000 */
[C-C-:B------:R-:W-:Y:S01]  /*0c80*/  FFMA R36, R14.reuse, R36, R15.reuse ;  /* 0x000000240e247223 */ /* 0x140fe2000000000f */
[----:B------:R-:W-:Y:S01]  /*0c90*/  FSETP.GTU.AND P4, PT, R27, RZ, PT ;  /* 0x000000ff1b00720b */ /* 0x000fe20003f8c000 */
[C---:B------:R-:W-:Y:S01]  /*0ca0*/  FMUL R28, R33.reuse, R28 ;  /* 0x0000001c211c7220 */ /* 0x040fe20000400000 */
[--C-:B------:R-:W-:Y:S01]  /*0cb0*/  FFMA R34, R14, R34, R15.reuse ;  /* 0x000000220e227223 */ /* 0x100fe2000000000f */
[----:B------:R-:W-:Y:S01]  /*0cc0*/  FSETP.NAN.AND P6, PT, R26, R26, PT ;  /* 0x0000001a1a00720b */ /* 0x000fe20003fc8000 */
[----:B------:R-:W-:Y:S01]  /*0cd0*/  FMUL R8, R33, R10 ;  /* 0x0000000a21087220 */ /* 0x000fe20000400000 */
[----:B------:R-:W-:Y:S01]  /*0ce0*/  FSEL R27, R27, RZ, P4 ;  /* 0x000000ff1b1b7208 */ /* 0x000fe20002000000 */
[----:B------:R-:W-:Y:S01]  /*0cf0*/  FFMA R9, R14, R28, R15 ;  /* 0x0000001c0e097223 */ /* 0x000fe2000000000f */
[----:B------:R-:W-:Y:S02]  /*0d00*/  FSETP.GTU.AND P4, PT, R36, RZ, PT ;  /* 0x000000ff2400720b */ /* 0x000fe40003f8c000 */
[----:B------:R-:W-:-:S02]  /*0d10*/  @P5 SEL R26, R26, 0x40c00000, P6 ;  /* 0x40c000001a1a5807 */ /* 0x000fc40003000000 */
[----:B------:R-:W-:Y:S01]  /*0d20*/  FSETP.GTU.AND P6, PT, R34, RZ, PT ;  /* 0x000000ff2200720b */ /* 0x000fe20003fcc000 */
[----:B------:R-:W-:Y:S01]  /*0d30*/  FFMA R8, R14, R8, R15 ;  /* 0x000000080e087223 */ /* 0x000fe2000000000f */
[----:B------:R-:W-:Y:S02]  /*0d40*/  FSEL R28, R36, RZ, P4 ;  /* 0x000000ff241c7208 */ /* 0x000fe40002000000 */
[----:B------:R-:W-:Y:S01]  /*0d50*/  FSETP.GTU.AND P5, PT, R9, RZ, PT ;  /* 0x000000ff0900720b */ /* 0x000fe20003fac000 */
[----:B------:R-:W-:Y:S01]  /*0d60*/  FADD R12, R12, -R32 ;  /* 0x800000200c0c7221 */ /* 0x000fe20000000000 */
[----:B------:R-:W-:Y:S01]  /*0d70*/  FSETP.GEU.AND P4, PT, R27, 6, PT ;  /* 0x40c000001b00780b */ /* 0x000fe20003f8e000 */
[----:B------:R-:W0:Y:S01]  /*0d80*/  LDC.64 R36, c[0x0][0x238] ;  /* 0x00008e00ff247b82 */ /* 0x000e220000000a00 */
[----:B------:R-:W-:Y:S02]  /*0d90*/  FSEL R31, R34, RZ, P6 ;  /* 0x000000ff221f7208 */ /* 0x000fe40003000000 */
[----:B------:R-:W-:-:S02]  /*0da0*/  FSETP.GTU.AND P6, PT, R8, RZ, PT ;  /* 0x000000ff0800720b */ /* 0x000fc40003fcc000 */
[----:B------:R-:W-:Y:S02]  /*0db0*/  FSEL R32, R9, RZ, P5 ;  /* 0x000000ff09207208 */ /* 0x000fe40002800000 */
        /* <DEDUP_REMOVED lines=9> */
[----:B------:R-:W-:Y:S02]  /*0e50*/  FSETP.GTU.AND P6, PT, R12, RZ, PT ;  /* 0x000000ff0c00720b */ /* 0x000fe40003fcc000 */
[----:B------:R-:W-:-:S02]  /*0e60*/  FSETP.GEU.AND P5, PT, R33, 6, PT ;  /* 0x40c000002100780b */ /* 0x000fc40003fae000 */
[----:B------:R-:W-:Y:S02]  /*0e70*/  FSEL R34, R12, RZ, P6 ;  /* 0x000000ff0c227208 */ /* 0x000fe40003000000 */
[C---:B------:R-:W-:Y:S01]  /*0e80*/  FSETP.NAN.AND P6, PT, R32.reuse, R32, PT ;  /* 0x000000202000720b */ /* 0x040fe20003fc8000 */
[----:B------:R-:W1:Y:S03]  /*0e90*/  S2R R9, SR_TID.X ;  /* 0x0000000000097919 */ /* 0x000e660000002100 */
[----:B------:R-:W-:Y:S02]  /*0ea0*/  @P4 SEL R32, R32, 0x40c00000, P6 ;  /* 0x40c0000020204807 */ /* 0x000fe40003000000 */
[C---:B------:R-:W-:Y:S02]  /*0eb0*/  FSETP.NAN.AND P6, PT, R33.reuse, R33, PT ;  /* 0x000000212100720b */ /* 0x040fe40003fc8000 */
[----:B------:R-:W-:Y:S01]  /*0ec0*/  FSETP.GEU.AND P4, PT, R34, 6, PT ;  /* 0x40c000002200780b */ /* 0x000fe20003f8e000 */
[----:B------:R-:W-:Y:S01]  /*0ed0*/  IMAD.SHL.U32 R8, R24, 0x10, RZ ;  /* 0x0000001018087824 */ /* 0x000fe200078e00ff */
[----:B------:R-:W-:-:S02]  /*0ee0*/  @P5 SEL R33, R33, 0x40c00000, P6 ;  /* 0x40c0000021215807 */ /* 0x000fc40003000000 */
[----:B------:R-:W-:Y:S02]  /*0ef0*/  FSETP.GEU.AND P5, PT, R28, 6, PT ;  /* 0x40c000001c00780b */ /* 0x000fe40003fae000 */
[----:B------:R-:W-:Y:S02]  /*0f00*/  LOP3.LUT R8, R8, 0xff0, RZ, 0xc0, !PT ;  /* 0x00000ff008087812 */ /* 0x000fe400078ec0ff */
[----:B------:R-:W-:Y:S02]  /*0f10*/  FSETP.NAN.AND P6, PT, R34, R34, PT ;  /* 0x000000222200720b */ /* 0x000fe40003fc8000 */
[----:B------:R-:W-:-:S03]  /*0f20*/  LEA.HI R11, R8, UR4, RZ, 0x1e ;  /* 0x00000004080b7c11 */ /* 0x000fc6000f8ff0ff */
[----:B------:R-:W-:Y:S02]  /*0f30*/  @P4 SEL R34, R34, 0x40c00000, P6 ;  /* 0x40c0000022224807 */ /* 0x000fe40003000000 */
[----:B------:R-:W-:Y:S01]  /*0f40*/  FSETP.NAN.AND P4, PT, R28, R28, PT ;  /* 0x0000001c1c00720b */ /* 0x000fe20003f88000 */
[----:B------:R-:W-:-:S03]  /*0f50*/  IMAD R13, R8, 0x4, R11 ;  /* 0x00000004080d7824 */ /* 0x000fc600078e020b */
[----:B------:R-:W-:Y:S02]  /*0f60*/  @P5 SEL R28, R28, 0x40c00000, P4 ;  /* 0x40c000001c1c5807 */ /* 0x000fe40002000000 */
[----:B------:R-:W-:Y:S04]  /*0f70*/  STS [R13], R34 ;  /* 0x000000220d007388 */ /* 0x000fe80000000800 */
[----:B------:R-:W-:Y:S04]  /*0f80*/  STS [R13+0x4], R33 ;  /* 0x000004210d007388 */ /* 0x000fe80000000800 */
        /* <DEDUP_REMOVED lines=13> */
[----:B------:R2:W-:Y:S01]  /*1060*/  STS [R13+0x3c], R21 ;  /* 0x00003c150d007388 */ /* 0x0005e20000000800 */
[----:B-1----:R-:W-:Y:S01]  /*1070*/  IMAD.SHL.U32 R12, R9, 0x4, RZ ;  /* 0x00000004090c7824 */ /* 0x002fe200078e00ff */
[----:B------:R-:W-:-:S04]  /*1080*/  LOP3.LUT R10, R24, 0xfc, RZ, 0xc0, !PT ;  /* 0x000000fc180a7812 */ /* 0x000fc800078ec0ff */
[----:B------:R-:W-:Y:S01]  /*1090*/  LOP3.LUT R12, R12, 0x3fc, RZ, 0xc0, !PT ;  /* 0x000003fc0c0c7812 */ /* 0x000fe200078ec0ff */
[----:B------:R-:W-:-:S04]  /*10a0*/  VIADD R9, R10, UR4 ;  /* 0x000000040a097c36 */ /* 0x000fc80008000000 */
[C---:B------:R-:W-:Y:S01]  /*10b0*/  IMAD R15, R12.reuse, 0x4, R9 ;  /* 0x000000040c0f7824 */ /* 0x040fe200078e0209 */
[----:B------:R-:W-:Y:S01]  /*10c0*/  BAR.SYNC.DEFER_BLOCKING 0x0 ;  /* 0x0000000000007b1d */ /* 0x000fe20000010000 */
[----:B------:R-:W-:Y:S02]  /*10d0*/  SHF.R.U32.HI R14, RZ, 0x2, R24 ;  /* 0x00000002ff0e7819 */ /* 0x000fe40000011618 */
[----:B------:R-:W-:-:S03]  /*10e0*/  LOP3.LUT R24, R12, 0x400, RZ, 0xfc, !PT ;  /* 0x000004000c187812 */ /* 0x000fc600078efcff */
[----:B------:R-:W-:Y:S04]  /*10f0*/  LDS R8, [R15] ;  /* 0x000000000f087984 */ /* 0x000fe80000000800 */
[----:B------:R-:W-:Y:S04]  /*1100*/  LDS R9, [R15+0x4] ;  /* 0x000004000f097984 */ /* 0x000fe80000000800 */
[----:B------:R-:W-:Y:S04]  /*1110*/  LDS R10, [R15+0x8] ;  /* 0x000008000f0a7984 */ /* 0x000fe80000000800 */
[----:B------:R0:W1:Y:S01]  /*1120*/  LDS R11, [R15+0xc] ;  /* 0x00000c000f0b7984 */ /* 0x0000620000000800 */
[----:B------:R-:W-:-:S02]  /*1130*/  SGXT.U32 R14, R14, 0x6 ;  /* 0x000000060e0e781a */ /* 0x000fc40000000000 */
[----:B------:R-:W-:Y:S02]  /*1140*/  SHF.R.U32.HI R24, RZ, 0x2, R24 ;  /* 0x00000002ff187819 */ /* 0x000fe40000011618 */
[----:B------:R-:W-:Y:S02]  /*1150*/  PRMT R14, R14, 0x6540, R25 ;  /* 0x000065400e0e7816 */ /* 0x000fe40000000019 */
[----:B--2---:R-:W-:Y:S02]  /*1160*/  LOP3.LUT R13, R24, 0x1fc, RZ, 0xc0, !PT ;  /* 0x000001fc180d7812 */ /* 0x004fe400078ec0ff */
[----:B------:R-:W-:Y:S01]  /*1170*/  ISETP.GE.AND P4, PT, R29, 0x40, PT ;  /* 0x000000401d00780c */ /* 0x000fe20003f86270 */
[----:B------:R-:W-:Y:S02]  /*1180*/  IMAD R24, R14, 0x40, R29 ;  /* 0x000000400e187824 */ /* 0x000fe400078e021d */
[----:B------:R-:W-:Y:S02]  /*1190*/  VIADD R13, R13, UR4 ;  /* 0x000000040d0d7c36 */ /* 0x000fe40008000000 */
[----:B0-----:R-:W-:-:S04]  /*11a0*/  IMAD.WIDE R14, R24, 0x4, R36 ;  /* 0x00000004180e7825 */ /* 0x001fc800078e0224 */
[C---:B------:R-:W-:Y:S01]  /*11b0*/  IMAD R25, R12.reuse, 0x4, R13 ;  /* 0x000000040c197824 */ /* 0x040fe200078e020d */
[----:B------:R-:W-:-:S03]  /*11c0*/  LOP3.LUT R13, R12, 0x800, RZ, 0xfc, !PT ;  /* 0x000008000c0d7812 */ /* 0x000fc600078efcff */
[----:B-1----:R0:W-:Y:S04]  /*11d0*/  @!P4 STG.E.128 desc[UR6][R14.64], R8 ;  /* 0x000000080e00c986 */ /* 0x0021e8000c101d06 */
[----:B------:R-:W-:Y:S04]  /*11e0*/  LDS R8, [R25+0x1000] ;  /* 0x0010000019087984 */ /* 0x000fe80000000800 */
[----:B------:R-:W-:Y:S04]  /*11f0*/  LDS R9, [R25+0x1004] ;  /* 0x0010040019097984 */ /* 0x000fe80000000800 */
[----:B------:R-:W-:Y:S04]  /*1200*/  LDS R10, [R25+0x1008] ;  /* 0x00100800190a7984 */ /* 0x000fe80000000800 */
[----:B------:R-:W1:Y:S01]  /*1210*/  LDS R11, [R25+0x100c] ;  /* 0x00100c00190b7984 */ /* 0x000e620000000800 */
[----:B------:R-:W-:-:S04]  /*1220*/  SHF.R.U32.HI R13, RZ, 0x2, R13 ;  /* 0x00000002ff0d7819 */ /* 0x000fc8000001160d */
[----:B------:R-:W-:-:S05]  /*1230*/  LOP3.LUT R13, R13, 0x2fc, RZ, 0xc0, !PT ;  /* 0x000002fc0d0d7812 */ /* 0x000fca00078ec0ff */
[----:B------:R-:W-:Y:S02]  /*1240*/  VIADD R29, R13, UR4 ;  /* 0x000000040d1d7c36 */ /* 0x000fe40008000000 */
[----:B------:R-:W-:Y:S02]  /*1250*/  VIADD R13, R24, 0x1000 ;  /* 0x00001000180d7836 */ /* 0x000fe40000000000 */
[C---:B------:R-:W-:Y:S02]  /*1260*/  IMAD R29, R12.reuse, 0x4, R29 ;  /* 0x000000040c1d7824 */ /* 0x040fe400078e021d */
[----:B0-----:R-:W-:Y:S01]  /*1270*/  IMAD.WIDE R14, R13, 0x4, R36 ;  /* 0x000000040d0e7825 */ /* 0x001fe200078e0224 */
[----:B------:R-:W-:-:S04]  /*1280*/  LOP3.LUT R13, R12, 0xc00, RZ, 0xfc, !PT ;  /* 0x00000c000c0d7812 */ /* 0x000fc800078efcff */
[----:B-1----:R-:W-:Y:S04]  /*1290*/  @!P4 STG.E.128 desc[UR6][R14.64], R8 ;  /* 0x000000080e00c986 */ /* 0x002fe8000c101d06 */
[----:B------:R-:W-:Y:S04]  /*12a0*/  LDS R8, [R29+0x2000] ;  /* 0x002000001d087984 */ /* 0x000fe80000000800 */
[----:B------:R-:W-:Y:S04]  /*12b0*/  LDS R9, [R29+0x2004] ;  /* 0x002004001d097984 */ /* 0x000fe80000000800 */
[----:B------:R-:W-:Y:S04]  /*12c0*/  LDS R10, [R29+0x2008] ;  /* 0x002008001d0a7984 */ /* 0x000fe80000000800 */
[----:B------:R-:W0:Y:S01]  /*12d0*/  LDS R11, [R29+0x200c] ;  /* 0x00200c001d0b7984 */ /* 0x000e220000000800 */
[----:B------:R-:W-:-:S04]  /*12e0*/  SHF.R.U32.HI R13, RZ, 0x2, R13 ;  /* 0x00000002ff0d7819 */ /* 0x000fc8000001160d */
[----:B------:R-:W-:-:S05]  /*12f0*/  LOP3.LUT R13, R13, 0x3fc, RZ, 0xc0, !PT ;  /* 0x000003fc0d0d7812 */ /* 0x000fca00078ec0ff */
[----:B------:R-:W-:Y:S02]  /*1300*/  VIADD R25, R13, UR4 ;  /* 0x000000040d197c36 */ /* 0x000fe40008000000 */
[----:B------:R-:W-:Y:S02]  /*1310*/  VIADD R13, R24, 0x2000 ;  /* 0x00002000180d7836 */ /* 0x000fe40000000000 */
[----:B------:R-:W-:Y:S02]  /*1320*/  IMAD R30, R12, 0x4, R25 ;  /* 0x000000040c1e7824 */ /* 0x000fe400078e0219 */
[----:B------:R-:W-:-:S03]  /*1330*/  IMAD.WIDE R12, R13, 0x4, R36 ;  /* 0x000000040d0c7825 */ /* 0x000fc600078e0224 */
[----:B------:R-:W-:Y:S04]  /*1340*/  LDS R14, [R30+0x3008] ;  /* 0x003008001e0e7984 */ /* 0x000fe80000000800 */
[----:B------:R-:W-:Y:S04]  /*1350*/  LDS R15, [R30+0x300c] ;  /* 0x00300c001e0f7984 */ /* 0x000fe80000000800 */
[----:B0-----:R-:W-:Y:S04]  /*1360*/  @!P4 STG.E.128 desc[UR6][R12.64], R8 ;  /* 0x000000080c00c986 */ /* 0x001fe8000c101d06 */
[----:B------:R-:W-:Y:S04]  /*1370*/  LDS R12, [R30+0x3000] ;  /* 0x003000001e0c7984 */ /* 0x000fe80000000800 */
[----:B------:R-:W0:Y:S01]  /*1380*/  LDS R13, [R30+0x3004] ;  /* 0x003004001e0d7984 */ /* 0x000e220000000800 */
[----:B------:R-:W-:-:S04]  /*1390*/  VIADD R25, R24, 0x3000 ;  /* 0x0000300018197836 */ /* 0x000fc80000000000 */
[----:B------:R-:W-:Y:S02]  /*13a0*/  IMAD.WIDE R36, R25, 0x4, R36 ;  /* 0x0000000419247825 */ /* 0x000fe400078e0224 */
[----:B------:R-:W1:Y:S03]  /*13b0*/  LDC.64 R24, c[0x0][0x240] ;  /* 0x00009000ff187b82 */ /* 0x000e660000000a00 */
[----:B0-----:R-:W-:Y:S05]  /*13c0*/  @!P4 STG.E.128 desc[UR6][R36.64], R12 ;  /* 0x0000000c2400c986 */ /* 0x001fea000c101d06 */
[----:B------:R-:W-:Y:S06]  /*13d0*/  BAR.SYNC.DEFER_BLOCKING 0x0 ;  /* 0x0000000000007b1d */ /* 0x000fec0000010000 */
[----:B------:R-:W-:Y:S04]  /*13e0*/  STS [R4], R34 ;  /* 0x0000002204007388 */ /* 0x000fe80000000800 */
[----:B------:R-:W-:Y:S04]  /*13f0*/  STS [R4+0x410], R33 ;  /* 0x0004102104007388 */ /* 0x000fe80000000800 */
[----:B------:R-:W-:Y:S04]  /*1400*/  STS [R4+0x820], R32 ;  /* 0x0008202004007388 */ /* 0x000fe80000000800 */
[----:B------:R-:W-:Y:S01]  /*1410*/  STS [R4+0xc30], R31 ;  /* 0x000c301f04007388 */ /* 0x000fe20000000800 */
[----:B------:R-:W-:Y:S06]  /*1420*/  BAR.SYNC.DEFER_BLOCKING 0x0 ;  /* 0x0000000000007b1d */ /* 0x000fec0000010000 */
[----:B------:R-:W0:Y:S02]  /*1430*/  LDS.128 R8, [R2] ;  /* 0x0000000002087984 */ /* 0x000e240000000c00 */
[----:B------:R-:W-:Y:S06]  /*1440*/  BAR.SYNC.DEFER_BLOCKING 0x0 ;  /* 0x0000000000007b1d */ /* 0x000fec0000010000 */
[----:B------:R-:W-:Y:S04]  /*1450*/  STS [R4], R28 ;  /* 0x0000001c04007388 */ /* 0x000fe80000000800 */
[----:B------:R-:W-:Y:S04]  /*1460*/  STS [R4+0x410], R27 ;  /* 0x0004101b04007388 */ /* 0x000fe80000000800 */
[----:B------:R1:W-:Y:S04]  /*1470*/  STS [R4+0x820], R26 ;  /* 0x0008201a04007388 */ /* 0x0003e80000000800 */
[----:B------:R-:W-:Y:S01]  /*1480*/  STS [R4+0xc30], R23 ;  /* 0x000c301704007388 */ /* 0x000fe20000000800 */
[----:B------:R-:W-:Y:S06]  /*1490*/  BAR.SYNC.DEFER_BLOCKING 0x0 ;  /* 0x0000000000007b1d */ /* 0x000fec0000010000 */
[----:B------:R-:W2:Y:S02]  /*14a0*/  LDS.128 R12, [R2] ;  /* 0x00000000020c7984 */ /* 0x000ea40000000c00 */
[----:B------:R-:W-:Y:S06]  /*14b0*/  BAR.SYNC.DEFER_BLOCKING 0x0 ;  /* 0x0000000000007b1d */ /* 0x000fec0000010000 */
[----:B------:R-:W-:Y:S04]  /*14c0*/  STS [R4], R19 ;  /* 0x0000001304007388 */ /* 0x000fe80000000800 */
[----:B------:R-:W-:Y:S04]  /*14d0*/  STS [R4+0x410], R16 ;  /* 0x0004101004007388 */ /* 0x000fe80000000800 */
[----:B------:R-:W-:Y:S04]  /*14e0*/  STS [R4+0x820], R17 ;  /* 0x0008201104007388 */ /* 0x000fe80000000800 */
[----:B------:R-:W-:Y:S01]  /*14f0*/  STS [R4+0xc30], R18 ;  /* 0x000c301204007388 */ /* 0x000fe20000000800 */
[----:B------:R-:W-:Y:S06]  /*1500*/  BAR.SYNC.DEFER_BLOCKING 0x0 ;  /* 0x0000000000007b1d */ /* 0x000fec0000010000 */
[----:B------:R-:W3:Y:S02]  /*1510*/  LDS.128 R16, [R2] ;  /* 0x0000000002107984 */ /* 0x000ee40000000c00 */
[----:B------:R-:W-:Y:S01]  /*1520*/  BAR.SYNC.DEFER_BLOCKING 0x0 ;  /* 0x0000000000007b1d */ /* 0x000fe20000010000 */
[----:B-1----:R-:W-:-:S05]  /*1530*/  IMAD.WIDE R26, R3, 0x4, R24 ;  /* 0x00000004031a7825 */ /* 0x002fca00078e0218 */
[----:B------:R1:W-:Y:S04]  /*1540*/  STS [R4], R22 ;  /* 0x0000001604007388 */ /* 0x0003e80000000800 */
[----:B------:R1:W-:Y:S04]  /*1550*/  STS [R4+0x410], R7 ;  /* 0x0004100704007388 */ /* 0x0003e80000000800 */
[----:B------:R1:W-:Y:S04]  /*1560*/  STS [R4+0x820], R20 ;  /* 0x0008201404007388 */ /* 0x0003e80000000800 */
[----:B------:R1:W-:Y:S01]  /*1570*/  STS [R4+0xc30], R21 ;  /* 0x000c301504007388 */ /* 0x0003e20000000800 */
[----:B------:R-:W-:Y:S01]  /*1580*/  BAR.SYNC.DEFER_BLOCKING 0x0 ;  /* 0x0000000000007b1d */ /* 0x000fe20000010000 */
[----:B------:R-:W-:-:S04]  /*1590*/  IMAD.WIDE R28, R6, 0x4, R24 ;  /* 0x00000004061c7825 */ /* 0x000fc800078e0218 */
[----:B------:R-:W-:Y:S01]  /*15a0*/  IMAD.WIDE R30, R5, 0x4, R24 ;  /* 0x00000004051e7825 */ /* 0x000fe200078e0218 */
[----:B0-----:R1:W-:Y:S04]  /*15b0*/  @!P3 STG.E.128 desc[UR6][R26.64], R8 ;  /* 0x000000081a00b986 */ /* 0x0013e8000c101d06 */
[----:B--2---:R1:W-:Y:S04]  /*15c0*/  @!P2 STG.E.128 desc[UR6][R28.64], R12 ;  /* 0x0000000c1c00a986 */ /* 0x0043e8000c101d06 */
[----:B---3--:R1:W-:Y:S01]  /*15d0*/  @!P1 STG.E.128 desc[UR6][R30.64], R16 ;  /* 0x000000101e009986 */ /* 0x0083e2000c101d06 */
[----:B------:R-:W-:Y:S05]  /*15e0*/  @P0 EXIT ;  /* 0x000000000000094d */ /* 0x000fea0003800000 */
[----:B-1----:R-:W0:Y:S01]  /*15f0*/  LDS.128 R4, [R2] ;  /* 0x0000000002047984 */ /* 0x002e220000000c00 */
[----:B------:R-:W-:-:S05]  /*1600*/  IMAD.WIDE R24, R0, 0x4, R24 ;  /* 0x0000000400187825 */ /* 0x000fca00078e0218 */
[----:B0-----:R-:W-:Y:S01]  /*1610*/  STG.E.128 desc[UR6][R24.64], R4 ;  /* 0x0000000418007986 */ /* 0x001fe2000c101d06 */
[----:B------:R-:W-:Y:S05]  /*1620*/  EXIT ;  /* 0x000000000000794d */ /* 0x000fea0003800000 */
.L_x_0:
[----:B------:R-:W-:-:S00]  /*1630*/  BRA `(.L_x_0) ;  /* 0xfffffffc00fc7947 */ /* 0x000fc0000383ffff */
[----:B------:R-:W-:-:S00]  /*1640*/  NOP ;  /* 0x0000000000007918 */ /* 0x000fc00000000000 */
        /* <DEDUP_REMOVED lines=11> */
.L_x_1:


//--------------------- .nv.global.init           --------------------------
	.section	.nv.global.init,"aw",@progbits
.nv.global.init:
	.type		_$_str,@object
	.size		_$_str,(_$_str_$_2 - _$_str)
_$_str:
        /*0000*/ 	.byte	0x5f, 0x5f, 0x43, 0x55, 0x44, 0x41, 0x5f, 0x46, 0x54, 0x5a, 0x00
	.type		_$_str_$_2,@object
	.size		_$_str_$_2,(.L_1 - _$_str_$_2)
_$_str_$_2:
        /*000b*/ 	.byte	0x5f, 0x5f, 0x43, 0x55, 0x44, 0x41, 0x5f, 0x50, 0x52, 0x45, 0x43, 0x5f, 0x53, 0x51, 0x52, 0x54
        /*001b*/ 	.byte	0x00
.L_1:


//--------------------- .nv.shared.triton_poi_fused__native_batch_norm_legit_no_training_convolution_hardtanh_13 --------------------------
	.section	.nv.shared.triton_poi_fused__native_batch_norm_legit_no_training_convolution_hardtanh_13,"aw",@nobits
	.sectionflags	@""
	.align	16
	.zero		1024


//--------------------- .nv.constant0.triton_poi_fused__native_batch_norm_legit_no_training_convolution_hardtanh_13 --------------------------
	.section	.nv.constant0.triton_poi_fused__native_batch_norm_legit_no_training_convolution_hardtanh_13,"a",@progbits
	.sectionflags	@""
	.align	4
.nv.constant0.triton_poi_fused__native_batch_norm_legit_no_training_convolution_hardtanh_13:
	.zero		592
